//
// Generated by NVIDIA NVVM Compiler
//
// Compiler Build ID: CL-36424714
// Cuda compilation tools, release 13.0, V13.0.88
// Based on NVVM 20.0.0
//

.version 9.0
.target sm_100
.address_size 64

	// .globl	_Z9AtomicAddPi
.extern .func  (.param .b32 func_retval0) vprintf
(
	.param .b64 vprintf_param_0,
	.param .b64 vprintf_param_1
)
;
.global .align 1 .b8 $str[9] = {49, 49, 49, 49, 49, 58, 37, 100};

.visible .entry _Z9AtomicAddPi(
	.param .u64 .ptr .align 1 _Z9AtomicAddPi_param_0
)
{
	.local .align 8 .b8 	__local_depot0[8];
	.reg .b64 	%SP;
	.reg .b64 	%SPL;
	.reg .b32 	%r<6>;
	.reg .b64 	%rd<7>;

	mov.u64 	%SPL, __local_depot0;
	cvta.local.u64 	%SP, %SPL;
	ld.param.u64 	%rd1, [_Z9AtomicAddPi_param_0];
	cvta.to.global.u64 	%rd2, %rd1;
	add.u64 	%rd3, %SP, 0;
	add.u64 	%rd4, %SPL, 0;
	atom.global.add.u32 	%r1, [%rd2], 1;
	st.local.u32 	[%rd4], %r1;
	mov.u64 	%rd5, $str;
	cvta.global.u64 	%rd6, %rd5;
	{ // callseq 0, 0
	.param .b64 param0;
	st.param.b64 	[param0], %rd6;
	.param .b64 param1;
	st.param.b64 	[param1], %rd3;
	.param .b32 retval0;
	call.uni (retval0), 
	vprintf, 
	(
	param0, 
	param1
	);
	ld.param.b32 	%r2, [retval0];
	} // callseq 0
	bar.sync 	0;
	st.local.u32 	[%rd4], %r1;
	{ // callseq 1, 0
	.param .b64 param0;
	st.param.b64 	[param0], %rd6;
	.param .b64 param1;
	st.param.b64 	[param1], %rd3;
	.param .b32 retval0;
	call.uni (retval0), 
	vprintf, 
	(
	param0, 
	param1
	);
	ld.param.b32 	%r4, [retval0];
	} // callseq 1
	ret;

}


// ===== COMPILED SASS (sm_100) =====

	.target	sm_100

	.elftype	@"ET_EXEC"


//--------------------- .note.nv.tkinfo           --------------------------
	.section	.note.nv.tkinfo,"",@"SHT_NOTE"
	.sectionflags	@"SHF_NOTE_NV_TKINFO"
	.tkinfo
        /*0018*/ 	.word	0x00000002
        /*0030*/ 	.string	""
        /*0030*/ 	.string	"ptxas"
        /*0030*/ 	.string	"Cuda compilation tools, release 13.0, V13.0.88"
        /*0030*/ 	.string	"Build cuda_13.0.r13.0/compiler.36424714_0"
        /*0030*/ 	.string	"-arch sm_100 -m 64 "



//--------------------- .note.nv.cuinfo           --------------------------
	.section	.note.nv.cuinfo,"",@"SHT_NOTE"
	.sectionflags	@"SHF_NOTE_NV_CUINFO"
        /*0018*/ 	.short	0x0002
        /*001a*/ 	.short	0x0064
        /*001c*/ 	.short	0x0082
	.zero		2


//--------------------- .nv.info                  --------------------------
	.section	.nv.info,"",@"SHT_CUDA_INFO"
	.align	4


	//----- nvinfo : EIATTR_REGCOUNT
	.align		4
        /*0000*/ 	.byte	0x04, 0x2f
        /*0002*/ 	.short	(.L_2 - .L_1)
	.align		4
.L_1:
        /*0004*/ 	.word	index@(_Z9AtomicAddPi)
        /*0008*/ 	.word	0x00000018


	//----- nvinfo : EIATTR_FRAME_SIZE
	.align		4
.L_2:
        /*000c*/ 	.byte	0x04, 0x11
        /*000e*/ 	.short	(.L_4 - .L_3)
	.align		4
.L_3:
        /*0010*/ 	.word	index@(_Z9AtomicAddPi)
        /*0014*/ 	.word	0x00000008


	//----- nvinfo : EIATTR_MIN_STACK_SIZE
	.align		4
.L_4:
        /*0018*/ 	.byte	0x04, 0x12
        /*001a*/ 	.short	(.L_6 - .L_5)
	.align		4
.L_5:
        /*001c*/ 	.word	index@(_Z9AtomicAddPi)
        /*0020*/ 	.word	0x00000008
.L_6:


//--------------------- .nv.compat                --------------------------
	.section	.nv.compat,"",@"SHT_CUDA_COMPAT_INFO"
	.align	4
        /*0000*/ 	.byte	0x02, 0x09, 0x00, 0x00, 0x02, 0x02, 0x01, 0x00, 0x02, 0x05, 0x05, 0x00, 0x03, 0x07, 0x01, 0x01
        /*0010*/ 	.byte	0x02, 0x03, 0x00, 0x00, 0x02, 0x06, 0x01, 0x00, 0x04, 0x0b, 0x08, 0x00, 0x09, 0x00, 0x00, 0x00
        /*0020*/ 	.byte	0x00, 0x00, 0x00, 0x00


//--------------------- .nv.info._Z9AtomicAddPi   --------------------------
	.section	.nv.info._Z9AtomicAddPi,"",@"SHT_CUDA_INFO"
	.sectionflags	@""
	.align	4


	//----- nvinfo : EIATTR_CUDA_API_VERSION
	.align		4
        /*0000*/ 	.byte	0x04, 0x37
        /*0002*/ 	.short	(.L_8 - .L_7)
.L_7:
        /*0004*/ 	.word	0x00000082


	//----- nvinfo : EIATTR_KPARAM_INFO
	.align		4
.L_8:
        /*0008*/ 	.byte	0x04, 0x17
        /*000a*/ 	.short	(.L_10 - .L_9)
.L_9:
        /*000c*/ 	.word	0x00000000
        /*0010*/ 	.short	0x0000
        /*0012*/ 	.short	0x0000
        /*0014*/ 	.byte	0x00, 0xf5, 0x21, 0x00


	//----- nvinfo : EIATTR_SPARSE_MMA_MASK
	.align		4
.L_10:
        /*0018*/ 	.byte	0x03, 0x50
        /*001a*/ 	.short	0x0000


	//----- nvinfo : EIATTR_MAXREG_COUNT
	.align		4
        /*001c*/ 	.byte	0x03, 0x1b
        /*001e*/ 	.short	0x00ff


	//----- nvinfo : EIATTR_NUM_BARRIERS
	.align		4
        /*0020*/ 	.byte	0x02, 0x4c
        /*0022*/ 	.byte	0x01
	.zero		1


	//----- nvinfo : EIATTR_EXTERNS
	.align		4
        /*0024*/ 	.byte	0x04, 0x0f
        /*0026*/ 	.short	(.L_12 - .L_11)


	//   ....[0]....
	.align		4
.L_11:
        /*0028*/ 	.word	index@(vprintf)


	//----- nvinfo : EIATTR_MERCURY_ISA_VERSION
	.align		4
.L_12:
        /*002c*/ 	.byte	0x03, 0x5f
        /*002e*/ 	.short	0x0101


	//----- nvinfo : EIATTR_INT_WARP_WIDE_INSTR_OFFSETS
	.align		4
        /*0030*/ 	.byte	0x04, 0x31
        /*0032*/ 	.short	(.L_14 - .L_13)


	//   ....[0]....
.L_13:
        /*0034*/ 	.word	0x00000020


	//   ....[1]....
        /*0038*/ 	.word	0x00000160


	//----- nvinfo : EIATTR_VRC_CTA_INIT_COUNT
	.align		4
.L_14:
        /*003c*/ 	.byte	0x02, 0x4a
	.zero		1
	.zero		1


	//----- nvinfo : EIATTR_SYSCALL_OFFSETS
	.align		4
        /*0040*/ 	.byte	0x04, 0x46
        /*0042*/ 	.short	(.L_16 - .L_15)


	//   ....[0]....
.L_15:
        /*0044*/ 	.word	0x000001c0


	//   ....[1]....
        /*0048*/ 	.word	0x00000270


	//----- nvinfo : EIATTR_EXIT_INSTR_OFFSETS
	.align		4
.L_16:
        /*004c*/ 	.byte	0x04, 0x1c
        /*004e*/ 	.short	(.L_18 - .L_17)


	//   ....[0]....
.L_17:
        /*0050*/ 	.word	0x00000280


	//----- nvinfo : EIATTR_CBANK_PARAM_SIZE
	.align		4
.L_18:
        /*0054*/ 	.byte	0x03, 0x19
        /*0056*/ 	.short	0x0008


	//----- nvinfo : EIATTR_PARAM_CBANK
	.align		4
        /*0058*/ 	.byte	0x04, 0x0a
        /*005a*/ 	.short	(.L_20 - .L_19)
	.align		4
.L_19:
        /*005c*/ 	.word	index@(.nv.constant0._Z9AtomicAddPi)
        /*0060*/ 	.short	0x0380
        /*0062*/ 	.short	0x0008


	//----- nvinfo : EIATTR_SW_WAR
	.align		4
.L_20:
        /*0064*/ 	.byte	0x04, 0x36
        /*0066*/ 	.short	(.L_22 - .L_21)
.L_21:
        /*0068*/ 	.word	0x00000008
.L_22:


//--------------------- .nv.callgraph             --------------------------
	.section	.nv.callgraph,"",@"SHT_CUDA_CALLGRAPH"
	.align	4
	.sectionentsize	8
	.align		4
        /*0000*/ 	.word	0x00000000
	.align		4
        /*0004*/ 	.word	0xffffffff
	.align		4
        /*0008*/ 	.word	index@(_Z9AtomicAddPi)
	.align		4
        /*000c*/ 	.word	index@(vprintf)
	.align		4
        /*0010*/ 	.word	0x00000000
	.align		4
        /*0014*/ 	.word	0xfffffffe
	.align		4
        /*0018*/ 	.word	0x00000000
	.align		4
        /*001c*/ 	.word	0xfffffffd
	.align		4
        /*0020*/ 	.word	0x00000000
	.align		4
        /*0024*/ 	.word	0xfffffffc


//--------------------- .nv.constant4             --------------------------
	.section	.nv.constant4,"a",@progbits
	.align	8
	.align		8
.nv.constant4:
        /*0000*/ 	.dword	vprintf
	.align		8
        /*0008*/ 	.dword	$str


//--------------------- .text._Z9AtomicAddPi      --------------------------
	.section	.text._Z9AtomicAddPi,"ax",@progbits
	.align	128
        .global         _Z9AtomicAddPi
        .type           _Z9AtomicAddPi,@function
        .size           _Z9AtomicAddPi,(.L_x_3 - _Z9AtomicAddPi)
        .other          _Z9AtomicAddPi,@"STO_CUDA_ENTRY STV_DEFAULT"
_Z9AtomicAddPi:
.text._Z9AtomicAddPi:
[----:B------:R-:W0:Y:S01]  /*0000*/  LDC R1, c[0x0][0x37c] ;  /* 0x0000df00ff017b82 */ /* 0x000e220000000800 */
[----:B------:R-:W1:Y:S01]  /*0010*/  S2R R7, SR_LANEID ;  /* 0x0000000000077919 */ /* 0x000e620000000000 */
[----:B------:R-:W-:-:S06]  /*0020*/  VOTEU.ANY UR6, UPT, PT ;  /* 0x0000000000067886 */ /* 0x000fcc00038e0100 */
[----:B------:R-:W2:Y:S01]  /*0030*/  LDC.64 R4, c[0x0][0x380] ;  /* 0x0000e000ff047b82 */ /* 0x000ea20000000a00 */
[----:B------:R-:W1:Y:S01]  /*0040*/  FLO.U32 R6, UR6 ;  /* 0x0000000600067d00 */ /* 0x000e6200080e0000 */
[----:B------:R-:W2:Y:S01]  /*0050*/  LDCU.64 UR4, c[0x0][0x358] ;  /* 0x00006b00ff0477ac */ /* 0x000ea20008000a00 */
[----:B0-----:R-:W-:-:S06]  /*0060*/  VIADD R1, R1, 0xfffffff8 ;  /* 0xfffffff801017836 */ /* 0x001fcc0000000000 */
[----:B------:R-:W2:Y:S01]  /*0070*/  POPC R3, UR6 ;  /* 0x0000000600037d09 */ /* 0x000ea20008000000 */
[----:B-1----:R-:W-:-:S13]  /*0080*/  ISETP.EQ.U32.AND P0, PT, R6, R7, PT ;  /* 0x000000070600720c */ /* 0x002fda0003f02070 */
[----:B--2---:R0:W2:Y:S01]  /*0090*/  @P0 ATOMG.E.ADD.STRONG.GPU PT, R3, desc[UR4][R4.64], R3 ;  /* 0x80000003040309a8 */ /* 0x0040a200081ef104 */
[----:B------:R-:W1:Y:S01]  /*00a0*/  LDCU UR4, c[0x0][0x2f8] ;  /* 0x00005f00ff0477ac */ /* 0x000e620008000800 */
[----:B------:R-:W-:Y:S01]  /*00b0*/  MOV R16, 0x0 ;  /* 0x0000000000107802 */ /* 0x000fe20000000f00 */
[----:B------:R-:W3:Y:S01]  /*00c0*/  S2R R0, SR_LTMASK ;  /* 0x0000000000007919 */ /* 0x000ee20000003900 */
[----:B------:R-:W4:Y:S02]  /*00d0*/  LDCU UR5, c[0x0][0x2fc] ;  /* 0x00005f80ff0577ac */ /* 0x000f240008000800 */
[----:B------:R0:W0:Y:S01]  /*00e0*/  LDC.64 R8, c[0x4][R16] ;  /* 0x0100000010087b82 */ /* 0x0000220000000a00 */
[----:B-1----:R-:W-:-:S04]  /*00f0*/  IADD3 R17, P0, PT, R1, UR4, RZ ;  /* 0x0000000401117c10 */ /* 0x002fc8000ff1e0ff */
[----:B----4-:R-:W-:Y:S02]  /*0100*/  IADD3.X R18, PT, PT, RZ, UR5, RZ, P0, !PT ;  /* 0x00000005ff127c10 */ /* 0x010fe400087fe4ff */
[----:B---3--:R-:W-:Y:S01]  /*0110*/  LOP3.LUT R0, R0, UR6, RZ, 0xc0, !PT ;  /* 0x0000000600007c12 */ /* 0x008fe2000f8ec0ff */
[----:B------:R-:W0:Y:S03]  /*0120*/  LDCU.64 UR6, c[0x4][0x8] ;  /* 0x01000100ff0677ac */ /* 0x000e260008000a00 */
[----:B------:R-:W1:Y:S01]  /*0130*/  POPC R7, R0 ;  /* 0x0000000000077309 */ /* 0x000e620000000000 */
[----:B0-----:R-:W-:Y:S02]  /*0140*/  IMAD.U32 R4, RZ, RZ, UR6 ;  /* 0x00000006ff047e24 */ /* 0x001fe4000f8e00ff */
[----:B------:R-:W-:Y:S01]  /*0150*/  IMAD.U32 R5, RZ, RZ, UR7 ;  /* 0x00000007ff057e24 */ /* 0x000fe2000f8e00ff */
[----:B--2---:R0:W1:Y:S02]  /*0160*/  SHFL.IDX PT, R2, R3, R6, 0x1f ;  /* 0x00001f0603027589 */ /* 0x00406400000e0000 */
[----:B0-----:R-:W-:Y:S01]  /*0170*/  MOV R6, R17 ;  /* 0x0000001100067202 */ /* 0x001fe20000000f00 */
[----:B-1----:R-:W-:-:S02]  /*0180*/  IMAD.IADD R2, R2, 0x1, R7 ;  /* 0x0000000102027824 */ /* 0x002fc400078e0207 */
[----:B------:R-:W-:-:S03]  /*0190*/  IMAD.MOV.U32 R7, RZ, RZ, R18 ;  /* 0x000000ffff077224 */ /* 0x000fc600078e0012 */
[----:B------:R0:W-:Y:S04]  /*01a0*/  STL [R1], R2 ;  /* 0x0000000201007387 */ /* 0x0001e80000100800 */
[----:B------:R-:W-:-:S07]  /*01b0*/  LEPC R20, `(.L_x_0) ;  /* 0x000000001014794e */ /* 0x000fce0000000000 */
[----:B0-----:R-:W-:Y:S05]  /*01c0*/  CALL.ABS.NOINC R8 ;  /* 0x0000000008007343 */ /* 0x001fea0003c00000 */
.L_x_0:
[----:B------:R-:W-:Y:S05]  /*01d0*/  WARPSYNC.ALL ;  /* 0x0000000000007948 */ /* 0x000fea0003800000 */
[----:B------:R0:W-:Y:S01]  /*01e0*/  STL [R1], R2 ;  /* 0x0000000201007387 */ /* 0x0001e20000100800 */
[----:B------:R0:W1:Y:S01]  /*01f0*/  LDC.64 R8, c[0x4][R16] ;  /* 0x0100000010087b82 */ /* 0x0000620000000a00 */
[----:B------:R-:W2:Y:S01]  /*0200*/  LDCU.64 UR4, c[0x4][0x8] ;  /* 0x01000100ff0477ac */ /* 0x000ea20008000a00 */
[----:B------:R-:W-:Y:S01]  /*0210*/  IMAD.MOV.U32 R6, RZ, RZ, R17 ;  /* 0x000000ffff067224 */ /* 0x000fe200078e0011 */
[----:B------:R-:W-:Y:S01]  /*0220*/  MOV R7, R18 ;  /* 0x0000001200077202 */ /* 0x000fe20000000f00 */
[----:B--2---:R-:W-:Y:S01]  /*0230*/  IMAD.U32 R4, RZ, RZ, UR4 ;  /* 0x00000004ff047e24 */ /* 0x004fe2000f8e00ff */
[----:B------:R-:W-:-:S03]  /*0240*/  MOV R5, UR5 ;  /* 0x0000000500057c02 */ /* 0x000fc60008000f00 */
[----:B0-----:R-:W-:Y:S06]  /*0250*/  BAR.SYNC.DEFER_BLOCKING 0x0 ;  /* 0x0000000000007b1d */ /* 0x001fec0000010000 */
[----:B------:R-:W-:-:S07]  /*0260*/  LEPC R20, `(.L_x_1) ;  /* 0x000000001014794e */ /* 0x000fce0000000000 */
[----:B-1----:R-:W-:Y:S05]  /*0270*/  CALL.ABS.NOINC R8 ;  /* 0x0000000008007343 */ /* 0x002fea0003c00000 */
.L_x_1:
[----:B------:R-:W-:Y:S05]  /*0280*/  EXIT ;  /* 0x000000000000794d */ /* 0x000fea0003800000 */
.L_x_2:
[----:B------:R-:W-:-:S00]  /*0290*/  BRA `(.L_x_2) ;  /* 0xfffffffc00fc7947 */ /* 0x000fc0000383ffff */
[----:B------:R-:W-:-:S00]  /*02a0*/  NOP ;  /* 0x0000000000007918 */ /* 0x000fc00000000000 */
        /* <DEDUP_REMOVED lines=13> */
.L_x_3:


//--------------------- .nv.global.init           --------------------------
	.section	.nv.global.init,"aw",@progbits
.nv.global.init:
	.type		$str,@object
	.size		$str,(.L_0 - $str)
$str:
        /*0000*/ 	.byte	0x31, 0x31, 0x31, 0x31, 0x31, 0x3a, 0x25, 0x64, 0x00
.L_0:


//--------------------- .nv.shared.reserved.0     --------------------------
	.section	.nv.shared.reserved.0,"aw",@nobits
	.weak		__nv_reservedSMEM_offset_0_alias
	.size		__nv_reservedSMEM_offset_0_alias, 0, 64
	.other		__nv_reservedSMEM_offset_0_alias,@"STO_CUDA_RESERVED_SHARED STV_DEFAULT"
__nv_reservedSMEM_offset_0_alias:
	.zero		0
	.zero		64


//--------------------- .nv.constant0._Z9AtomicAddPi --------------------------
	.section	.nv.constant0._Z9AtomicAddPi,"a",@progbits
	.sectionflags	@""
	.align	4
.nv.constant0._Z9AtomicAddPi:
	.zero		904


//--------------------- SYMBOLS --------------------------

	.type		.nv.reservedSmem.offset0,@object
	.size		.nv.reservedSmem.offset0,0x4
	.type		vprintf,@function
